//
// Generated by NVIDIA NVVM Compiler
//
// Compiler Build ID: CL-36424714
// Cuda compilation tools, release 13.0, V13.0.88
// Based on NVVM 20.0.0
//

.version 9.0
.target sm_100
.address_size 64

	// .globl	_Z13matrixAddElemPfS_S_ii

.visible .entry _Z13matrixAddElemPfS_S_ii(
	.param .u64 .ptr .align 1 _Z13matrixAddElemPfS_S_ii_param_0,
	.param .u64 .ptr .align 1 _Z13matrixAddElemPfS_S_ii_param_1,
	.param .u64 .ptr .align 1 _Z13matrixAddElemPfS_S_ii_param_2,
	.param .u32 _Z13matrixAddElemPfS_S_ii_param_3,
	.param .u32 _Z13matrixAddElemPfS_S_ii_param_4
)
{
	.reg .pred 	%p<4>;
	.reg .b32 	%r<12>;
	.reg .b32 	%f<4>;
	.reg .b64 	%rd<11>;

	ld.param.u64 	%rd1, [_Z13matrixAddElemPfS_S_ii_param_0];
	ld.param.u64 	%rd2, [_Z13matrixAddElemPfS_S_ii_param_1];
	ld.param.u64 	%rd3, [_Z13matrixAddElemPfS_S_ii_param_2];
	ld.param.u32 	%r4, [_Z13matrixAddElemPfS_S_ii_param_3];
	ld.param.u32 	%r3, [_Z13matrixAddElemPfS_S_ii_param_4];
	mov.u32 	%r5, %ctaid.y;
	mov.u32 	%r6, %ntid.y;
	mov.u32 	%r7, %tid.y;
	mad.lo.s32 	%r1, %r5, %r6, %r7;
	mov.u32 	%r8, %ctaid.x;
	mov.u32 	%r9, %ntid.x;
	mov.u32 	%r10, %tid.x;
	mad.lo.s32 	%r2, %r8, %r9, %r10;
	setp.ge.s32 	%p1, %r1, %r4;
	setp.ge.s32 	%p2, %r2, %r3;
	or.pred  	%p3, %p1, %p2;
	@%p3 bra 	$L__BB0_2;
	cvta.to.global.u64 	%rd4, %rd1;
	cvta.to.global.u64 	%rd5, %rd2;
	cvta.to.global.u64 	%rd6, %rd3;
	mad.lo.s32 	%r11, %r3, %r1, %r2;
	mul.wide.s32 	%rd7, %r11, 4;
	add.s64 	%rd8, %rd4, %rd7;
	ld.global.f32 	%f1, [%rd8];
	add.s64 	%rd9, %rd5, %rd7;
	ld.global.f32 	%f2, [%rd9];
	add.f32 	%f3, %f1, %f2;
	add.s64 	%rd10, %rd6, %rd7;
	st.global.f32 	[%rd10], %f3;
$L__BB0_2:
	ret;

}


// ===== COMPILED SASS (sm_100) =====

	.target	sm_100

	.elftype	@"ET_EXEC"


//--------------------- .note.nv.tkinfo           --------------------------
	.section	.note.nv.tkinfo,"",@"SHT_NOTE"
	.sectionflags	@"SHF_NOTE_NV_TKINFO"
	.tkinfo
        /*0018*/ 	.word	0x00000002
        /*0030*/ 	.string	""
        /*0030*/ 	.string	"ptxas"
        /*0030*/ 	.string	"Cuda compilation tools, release 13.0, V13.0.88"
        /*0030*/ 	.string	"Build cuda_13.0.r13.0/compiler.36424714_0"
        /*0030*/ 	.string	"-arch sm_100 -m 64 "



//--------------------- .note.nv.cuinfo           --------------------------
	.section	.note.nv.cuinfo,"",@"SHT_NOTE"
	.sectionflags	@"SHF_NOTE_NV_CUINFO"
        /*0018*/ 	.short	0x0002
        /*001a*/ 	.short	0x0064
        /*001c*/ 	.short	0x0082
	.zero		2


//--------------------- .nv.info                  --------------------------
	.section	.nv.info,"",@"SHT_CUDA_INFO"
	.align	4


	//----- nvinfo : EIATTR_REGCOUNT
	.align		4
        /*0000*/ 	.byte	0x04, 0x2f
        /*0002*/ 	.short	(.L_1 - .L_0)
	.align		4
.L_0:
        /*0004*/ 	.word	index@(_Z13matrixAddElemPfS_S_ii)
        /*0008*/ 	.word	0x0000000c


	//----- nvinfo : EIATTR_FRAME_SIZE
	.align		4
.L_1:
        /*000c*/ 	.byte	0x04, 0x11
        /*000e*/ 	.short	(.L_3 - .L_2)
	.align		4
.L_2:
        /*0010*/ 	.word	index@(_Z13matrixAddElemPfS_S_ii)
        /*0014*/ 	.word	0x00000000


	//----- nvinfo : EIATTR_MIN_STACK_SIZE
	.align		4
.L_3:
        /*0018*/ 	.byte	0x04, 0x12
        /*001a*/ 	.short	(.L_5 - .L_4)
	.align		4
.L_4:
        /*001c*/ 	.word	index@(_Z13matrixAddElemPfS_S_ii)
        /*0020*/ 	.word	0x00000000
.L_5:


//--------------------- .nv.compat                --------------------------
	.section	.nv.compat,"",@"SHT_CUDA_COMPAT_INFO"
	.align	4
        /*0000*/ 	.byte	0x02, 0x09, 0x00, 0x00, 0x02, 0x02, 0x01, 0x00, 0x02, 0x05, 0x05, 0x00, 0x03, 0x07, 0x01, 0x01
        /*0010*/ 	.byte	0x02, 0x03, 0x00, 0x00, 0x02, 0x06, 0x01, 0x00, 0x04, 0x0b, 0x08, 0x00, 0x09, 0x00, 0x00, 0x00
        /*0020*/ 	.byte	0x00, 0x00, 0x00, 0x00


//--------------------- .nv.info._Z13matrixAddElemPfS_S_ii --------------------------
	.section	.nv.info._Z13matrixAddElemPfS_S_ii,"",@"SHT_CUDA_INFO"
	.sectionflags	@""
	.align	4


	//----- nvinfo : EIATTR_CUDA_API_VERSION
	.align		4
        /*0000*/ 	.byte	0x04, 0x37
        /*0002*/ 	.short	(.L_7 - .L_6)
.L_6:
        /*0004*/ 	.word	0x00000082


	//----- nvinfo : EIATTR_KPARAM_INFO
	.align		4
.L_7:
        /*0008*/ 	.byte	0x04, 0x17
        /*000a*/ 	.short	(.L_9 - .L_8)
.L_8:
        /*000c*/ 	.word	0x00000000
        /*0010*/ 	.short	0x0004
        /*0012*/ 	.short	0x001c
        /*0014*/ 	.byte	0x00, 0xf0, 0x11, 0x00


	//----- nvinfo : EIATTR_KPARAM_INFO
	.align		4
.L_9:
        /*0018*/ 	.byte	0x04, 0x17
        /*001a*/ 	.short	(.L_11 - .L_10)
.L_10:
        /*001c*/ 	.word	0x00000000
        /*0020*/ 	.short	0x0003
        /*0022*/ 	.short	0x0018
        /*0024*/ 	.byte	0x00, 0xf0, 0x11, 0x00


	//----- nvinfo : EIATTR_KPARAM_INFO
	.align		4
.L_11:
        /*0028*/ 	.byte	0x04, 0x17
        /*002a*/ 	.short	(.L_13 - .L_12)
.L_12:
        /*002c*/ 	.word	0x00000000
        /*0030*/ 	.short	0x0002
        /*0032*/ 	.short	0x0010
        /*0034*/ 	.byte	0x00, 0xf5, 0x21, 0x00


	//----- nvinfo : EIATTR_KPARAM_INFO
	.align		4
.L_13:
        /*0038*/ 	.byte	0x04, 0x17
        /*003a*/ 	.short	(.L_15 - .L_14)
.L_14:
        /*003c*/ 	.word	0x00000000
        /*0040*/ 	.short	0x0001
        /*0042*/ 	.short	0x0008
        /*0044*/ 	.byte	0x00, 0xf5, 0x21, 0x00


	//----- nvinfo : EIATTR_KPARAM_INFO
	.align		4
.L_15:
        /*0048*/ 	.byte	0x04, 0x17
        /*004a*/ 	.short	(.L_17 - .L_16)
.L_16:
        /*004c*/ 	.word	0x00000000
        /*0050*/ 	.short	0x0000
        /*0052*/ 	.short	0x0000
        /*0054*/ 	.byte	0x00, 0xf5, 0x21, 0x00


	//----- nvinfo : EIATTR_SPARSE_MMA_MASK
	.align		4
.L_17:
        /*0058*/ 	.byte	0x03, 0x50
        /*005a*/ 	.short	0x0000


	//----- nvinfo : EIATTR_MAXREG_COUNT
	.align		4
        /*005c*/ 	.byte	0x03, 0x1b
        /*005e*/ 	.short	0x00ff


	//----- nvinfo : EIATTR_MERCURY_ISA_VERSION
	.align		4
        /*0060*/ 	.byte	0x03, 0x5f
        /*0062*/ 	.short	0x0101


	//----- nvinfo : EIATTR_VRC_CTA_INIT_COUNT
	.align		4
        /*0064*/ 	.byte	0x02, 0x4a
	.zero		1
	.zero		1


	//----- nvinfo : EIATTR_EXIT_INSTR_OFFSETS
	.align		4
        /*0068*/ 	.byte	0x04, 0x1c
        /*006a*/ 	.short	(.L_19 - .L_18)


	//   ....[0]....
.L_18:
        /*006c*/ 	.word	0x000000c0


	//   ....[1]....
        /*0070*/ 	.word	0x00000190


	//----- nvinfo : EIATTR_CBANK_PARAM_SIZE
	.align		4
.L_19:
        /*0074*/ 	.byte	0x03, 0x19
        /*0076*/ 	.short	0x0020


	//----- nvinfo : EIATTR_PARAM_CBANK
	.align		4
        /*0078*/ 	.byte	0x04, 0x0a
        /*007a*/ 	.short	(.L_21 - .L_20)
	.align		4
.L_20:
        /*007c*/ 	.word	index@(.nv.constant0._Z13matrixAddElemPfS_S_ii)
        /*0080*/ 	.short	0x0380
        /*0082*/ 	.short	0x0020


	//----- nvinfo : EIATTR_SW_WAR
	.align		4
.L_21:
        /*0084*/ 	.byte	0x04, 0x36
        /*0086*/ 	.short	(.L_23 - .L_22)
.L_22:
        /*0088*/ 	.word	0x00000008
.L_23:


//--------------------- .nv.callgraph             --------------------------
	.section	.nv.callgraph,"",@"SHT_CUDA_CALLGRAPH"
	.align	4
	.sectionentsize	8
	.align		4
        /*0000*/ 	.word	0x00000000
	.align		4
        /*0004*/ 	.word	0xffffffff
	.align		4
        /*0008*/ 	.word	0x00000000
	.align		4
        /*000c*/ 	.word	0xfffffffe
	.align		4
        /*0010*/ 	.word	0x00000000
	.align		4
        /*0014*/ 	.word	0xfffffffd
	.align		4
        /*0018*/ 	.word	0x00000000
	.align		4
        /*001c*/ 	.word	0xfffffffc


//--------------------- .text._Z13matrixAddElemPfS_S_ii --------------------------
	.section	.text._Z13matrixAddElemPfS_S_ii,"ax",@progbits
	.align	128
        .global         _Z13matrixAddElemPfS_S_ii
        .type           _Z13matrixAddElemPfS_S_ii,@function
        .size           _Z13matrixAddElemPfS_S_ii,(.L_x_1 - _Z13matrixAddElemPfS_S_ii)
        .other          _Z13matrixAddElemPfS_S_ii,@"STO_CUDA_ENTRY STV_DEFAULT"
_Z13matrixAddElemPfS_S_ii:
.text._Z13matrixAddElemPfS_S_ii:
[----:B------:R-:W-:Y:S01]  /*0000*/  LDC R1, c[0x0][0x37c] ;  /* 0x0000df00ff017b82 */ /* 0x000fe20000000800 */
[----:B------:R-:W0:Y:S07]  /*0010*/  S2R R2, SR_TID.X ;  /* 0x0000000000027919 */ /* 0x000e2e0000002100 */
[----:B------:R-:W1:Y:S01]  /*0020*/  LDC R0, c[0x0][0x364] ;  /* 0x0000d900ff007b82 */ /* 0x000e620000000800 */
[----:B------:R-:W2:Y:S01]  /*0030*/  LDCU.64 UR6, c[0x0][0x398] ;  /* 0x00007300ff0677ac */ /* 0x000ea20008000a00 */
[----:B------:R-:W1:Y:S06]  /*0040*/  S2R R3, SR_TID.Y ;  /* 0x0000000000037919 */ /* 0x000e6c0000002200 */
[----:B------:R-:W0:Y:S08]  /*0050*/  S2UR UR5, SR_CTAID.X ;  /* 0x00000000000579c3 */ /* 0x000e300000002500 */
[----:B------:R-:W0:Y:S08]  /*0060*/  LDC R7, c[0x0][0x360] ;  /* 0x0000d800ff077b82 */ /* 0x000e300000000800 */
[----:B------:R-:W1:Y:S01]  /*0070*/  S2UR UR4, SR_CTAID.Y ;  /* 0x00000000000479c3 */ /* 0x000e620000002600 */
[----:B0-----:R-:W-:-:S05]  /*0080*/  IMAD R7, R7, UR5, R2 ;  /* 0x0000000507077c24 */ /* 0x001fca000f8e0202 */
[----:B--2---:R-:W-:Y:S01]  /*0090*/  ISETP.GE.AND P0, PT, R7, UR7, PT ;  /* 0x0000000707007c0c */ /* 0x004fe2000bf06270 */
[----:B-1----:R-:W-:-:S05]  /*00a0*/  IMAD R0, R0, UR4, R3 ;  /* 0x0000000400007c24 */ /* 0x002fca000f8e0203 */
[----:B------:R-:W-:-:S13]  /*00b0*/  ISETP.GE.OR P0, PT, R0, UR6, P0 ;  /* 0x0000000600007c0c */ /* 0x000fda0008706670 */
[----:B------:R-:W-:Y:S05]  /*00c0*/  @P0 EXIT ;  /* 0x000000000000094d */ /* 0x000fea0003800000 */
[----:B------:R-:W0:Y:S01]  /*00d0*/  LDC.64 R2, c[0x0][0x380] ;  /* 0x0000e000ff027b82 */ /* 0x000e220000000a00 */
[----:B------:R-:W1:Y:S01]  /*00e0*/  LDCU.64 UR4, c[0x0][0x358] ;  /* 0x00006b00ff0477ac */ /* 0x000e620008000a00 */
[----:B------:R-:W-:-:S06]  /*00f0*/  IMAD R9, R0, UR7, R7 ;  /* 0x0000000700097c24 */ /* 0x000fcc000f8e0207 */
[----:B------:R-:W2:Y:S08]  /*0100*/  LDC.64 R4, c[0x0][0x388] ;  /* 0x0000e200ff047b82 */ /* 0x000eb00000000a00 */
[----:B------:R-:W3:Y:S01]  /*0110*/  LDC.64 R6, c[0x0][0x390] ;  /* 0x0000e400ff067b82 */ /* 0x000ee20000000a00 */
[----:B0-----:R-:W-:-:S06]  /*0120*/  IMAD.WIDE R2, R9, 0x4, R2 ;  /* 0x0000000409027825 */ /* 0x001fcc00078e0202 */
[----:B-1----:R-:W4:Y:S01]  /*0130*/  LDG.E R2, desc[UR4][R2.64] ;  /* 0x0000000402027981 */ /* 0x002f22000c1e1900 */
[----:B--2---:R-:W-:-:S06]  /*0140*/  IMAD.WIDE R4, R9, 0x4, R4 ;  /* 0x0000000409047825 */ /* 0x004fcc00078e0204 */
[----:B------:R-:W4:Y:S01]  /*0150*/  LDG.E R5, desc[UR4][R4.64] ;  /* 0x0000000404057981 */ /* 0x000f22000c1e1900 */
[----:B---3--:R-:W-:-:S04]  /*0160*/  IMAD.WIDE R6, R9, 0x4, R6 ;  /* 0x0000000409067825 */ /* 0x008fc800078e0206 */
[----:B----4-:R-:W-:-:S05]  /*0170*/  FADD R9, R2, R5 ;  /* 0x0000000502097221 */ /* 0x010fca0000000000 */
[----:B------:R-:W-:Y:S01]  /*0180*/  STG.E desc[UR4][R6.64], R9 ;  /* 0x0000000906007986 */ /* 0x000fe2000c101904 */
[----:B------:R-:W-:Y:S05]  /*0190*/  EXIT ;  /* 0x000000000000794d */ /* 0x000fea0003800000 */
.L_x_0:
[----:B------:R-:W-:-:S00]  /*01a0*/  BRA `(.L_x_0) ;  /* 0xfffffffc00fc7947 */ /* 0x000fc0000383ffff */
[----:B------:R-:W-:-:S00]  /*01b0*/  NOP ;  /* 0x0000000000007918 */ /* 0x000fc00000000000 */
        /* <DEDUP_REMOVED lines=12> */
.L_x_1:


//--------------------- .nv.shared.reserved.0     --------------------------
	.section	.nv.shared.reserved.0,"aw",@nobits
	.weak		__nv_reservedSMEM_offset_0_alias
	.size		__nv_reservedSMEM_offset_0_alias, 0, 64
	.other		__nv_reservedSMEM_offset_0_alias,@"STO_CUDA_RESERVED_SHARED STV_DEFAULT"
__nv_reservedSMEM_offset_0_alias:
	.zero		0
	.zero		64


//--------------------- .nv.constant0._Z13matrixAddElemPfS_S_ii --------------------------
	.section	.nv.constant0._Z13matrixAddElemPfS_S_ii,"a",@progbits
	.sectionflags	@""
	.align	4
.nv.constant0._Z13matrixAddElemPfS_S_ii:
	.zero		928


//--------------------- SYMBOLS --------------------------

	.type		.nv.reservedSmem.offset0,@object
	.size		.nv.reservedSmem.offset0,0x4
